	.headerflags	@"EF_CUDA_TEXMODE_UNIFIED EF_CUDA_64BIT_ADDRESS EF_CUDA_ACCELERATORS EF_CUDA_SM90 EF_CUDA_VIRTUAL_SM(EF_CUDA_SM90)"
	.elftype	@"ET_EXEC"


//--------------------- .nv.info                  --------------------------
	.section	.nv.info,"",@"SHT_CUDA_INFO"
	.align	4


	//----- nvinfo : EIATTR_REGCOUNT
	.align		4
        /*0000*/ 	.byte	0x04, 0x2f
        /*0002*/ 	.short	(.L_1 - .L_0)
	.align		4
.L_0:
        /*0004*/ 	.word	index@(triton_per_fused_add_mse_loss_mul_70)
        /*0008*/ 	.word	0x00000010


	//----- nvinfo : EIATTR_MIN_STACK_SIZE
	.align		4
.L_1:
        /*000c*/ 	.byte	0x04, 0x12
        /*000e*/ 	.short	(.L_3 - .L_2)
	.align		4
.L_2:
        /*0010*/ 	.word	index@(triton_per_fused_add_mse_loss_mul_70)
        /*0014*/ 	.word	0x00000000


	//----- nvinfo : EIATTR_FRAME_SIZE
	.align		4
.L_3:
        /*0018*/ 	.byte	0x04, 0x11
        /*001a*/ 	.short	(.L_5 - .L_4)
	.align		4
.L_4:
        /*001c*/ 	.word	index@(triton_per_fused_add_mse_loss_mul_70)
        /*0020*/ 	.word	0x00000000


	//----- nvinfo : EIATTR_MIN_STACK_SIZE
	.align		4
.L_5:
        /*0024*/ 	.byte	0x04, 0x12
        /*0026*/ 	.short	(.L_7 - .L_6)
	.align		4
.L_6:
        /*0028*/ 	.word	index@(triton_per_fused_add_mse_loss_mul_70)
        /*002c*/ 	.word	0x00000000
.L_7:


//--------------------- .nv.info.triton_per_fused_add_mse_loss_mul_70 --------------------------
	.section	.nv.info.triton_per_fused_add_mse_loss_mul_70,"",@"SHT_CUDA_INFO"
	.sectionflags	@""
	.align	4


	//----- nvinfo : EIATTR_CUDA_API_VERSION
	.align		4
        /*0000*/ 	.byte	0x04, 0x37
        /*0002*/ 	.short	(.L_9 - .L_8)
.L_8:
        /*0004*/ 	.word	0x0000007c


	//----- nvinfo : EIATTR_KPARAM_INFO
	.align		4
.L_9:
        /*0008*/ 	.byte	0x04, 0x17
        /*000a*/ 	.short	(.L_11 - .L_10)
.L_10:
        /*000c*/ 	.word	0x00000000
        /*0010*/ 	.short	0x0003
        /*0012*/ 	.short	0x0018
        /*0014*/ 	.byte	0x00, 0xf0, 0x11, 0x00


	//----- nvinfo : EIATTR_KPARAM_INFO
	.align		4
.L_11:
        /*0018*/ 	.byte	0x04, 0x17
        /*001a*/ 	.short	(.L_13 - .L_12)
.L_12:
        /*001c*/ 	.word	0x00000000
        /*0020*/ 	.short	0x0002
        /*0022*/ 	.short	0x0010
        /*0024*/ 	.byte	0x00, 0xf4, 0x21, 0x00


	//----- nvinfo : EIATTR_KPARAM_INFO
	.align		4
.L_13:
        /*0028*/ 	.byte	0x04, 0x17
        /*002a*/ 	.short	(.L_15 - .L_14)
.L_14:
        /*002c*/ 	.word	0x00000000
        /*0030*/ 	.short	0x0001
        /*0032*/ 	.short	0x0008
        /*0034*/ 	.byte	0x00, 0xf4, 0x21, 0x00


	//----- nvinfo : EIATTR_KPARAM_INFO
	.align		4
.L_15:
        /*0038*/ 	.byte	0x04, 0x17
        /*003a*/ 	.short	(.L_17 - .L_16)
.L_16:
        /*003c*/ 	.word	0x00000000
        /*0040*/ 	.short	0x0000
        /*0042*/ 	.short	0x0000
        /*0044*/ 	.byte	0x00, 0xf4, 0x21, 0x00


	//----- nvinfo : EIATTR_SPARSE_MMA_MASK
	.align		4
.L_17:
        /*0048*/ 	.byte	0x03, 0x50
        /*004a*/ 	.short	0x0000


	//----- nvinfo : EIATTR_MAXREG_COUNT
	.align		4
        /*004c*/ 	.byte	0x03, 0x1b
        /*004e*/ 	.short	0x00ff


	//----- nvinfo : EIATTR_COOP_GROUP_MASK_REGIDS
	.align		4
        /*0050*/ 	.byte	0x04, 0x29
        /*0052*/ 	.short	(.L_19 - .L_18)


	//   ....[0]....
.L_18:
        /*0054*/ 	.word	0xffffffff


	//   ....[1]....
        /*0058*/ 	.word	0xffffffff


	//   ....[2]....
        /*005c*/ 	.word	0xffffffff


	//   ....[3]....
        /*0060*/ 	.word	0xffffffff


	//   ....[4]....
        /*0064*/ 	.word	0xffffffff


	//   ....[5]....
        /*0068*/ 	.word	0xffffffff


	//----- nvinfo : EIATTR_COOP_GROUP_INSTR_OFFSETS
	.align		4
.L_19:
        /*006c*/ 	.byte	0x04, 0x28
        /*006e*/ 	.short	(.L_21 - .L_20)


	//   ....[0]....
.L_20:
        /*0070*/ 	.word	0x00000210


	//   ....[1]....
        /*0074*/ 	.word	0x00000230


	//   ....[2]....
        /*0078*/ 	.word	0x00000260


	//   ....[3]....
        /*007c*/ 	.word	0x00000290


	//   ....[4]....
        /*0080*/ 	.word	0x000002c0


	//   ....[5]....
        /*0084*/ 	.word	0x00000330


	//----- nvinfo : EIATTR_EXIT_INSTR_OFFSETS
	.align		4
.L_21:
        /*0088*/ 	.byte	0x04, 0x1c
        /*008a*/ 	.short	(.L_23 - .L_22)


	//   ....[0]....
.L_22:
        /*008c*/ 	.word	0x000003a0


	//   ....[1]....
        /*0090*/ 	.word	0x00000400


	//----- nvinfo : EIATTR_REQNTID
	.align		4
.L_23:
        /*0094*/ 	.byte	0x04, 0x10
        /*0096*/ 	.short	(.L_25 - .L_24)
.L_24:
        /*0098*/ 	.word	0x00000040
        /*009c*/ 	.word	0x00000001
        /*00a0*/ 	.word	0x00000001


	//----- nvinfo : EIATTR_CBANK_PARAM_SIZE
	.align		4
.L_25:
        /*00a4*/ 	.byte	0x03, 0x19
        /*00a6*/ 	.short	0x001c


	//----- nvinfo : EIATTR_PARAM_CBANK
	.align		4
        /*00a8*/ 	.byte	0x04, 0x0a
        /*00aa*/ 	.short	(.L_27 - .L_26)
	.align		4
.L_26:
        /*00ac*/ 	.word	index@(.nv.constant0.triton_per_fused_add_mse_loss_mul_70)
        /*00b0*/ 	.short	0x0210
        /*00b2*/ 	.short	0x001c


	//----- nvinfo : EIATTR_SW_WAR
	.align		4
.L_27:
        /*00b4*/ 	.byte	0x04, 0x36
        /*00b6*/ 	.short	(.L_29 - .L_28)
.L_28:
        /*00b8*/ 	.word	0x00000008
.L_29:


//--------------------- .nv.callgraph             --------------------------
	.section	.nv.callgraph,"",@"SHT_CUDA_CALLGRAPH"
	.align	4
	.sectionentsize	8
	.align		4
        /*0000*/ 	.word	0x00000000
	.align		4
        /*0004*/ 	.word	0xffffffff
	.align		4
        /*0008*/ 	.word	0x00000000
	.align		4
        /*000c*/ 	.word	0xfffffffe
	.align		4
        /*0010*/ 	.word	0x00000000
	.align		4
        /*0014*/ 	.word	0xfffffffd
	.align		4
        /*0018*/ 	.word	0x00000000
	.align		4
        /*001c*/ 	.word	0xfffffffc


//--------------------- .text.triton_per_fused_add_mse_loss_mul_70 --------------------------
	.section	.text.triton_per_fused_add_mse_loss_mul_70,"ax",@progbits
	.sectionflags	@"SHF_BARRIERS=1"
	.align	128
        .global         triton_per_fused_add_mse_loss_mul_70
        .type           triton_per_fused_add_mse_loss_mul_70,@function
        .size           triton_per_fused_add_mse_loss_mul_70,(.L_x_1 - triton_per_fused_add_mse_loss_mul_70)
        .other          triton_per_fused_add_mse_loss_mul_70,@"STO_CUDA_ENTRY STV_DEFAULT"
triton_per_fused_add_mse_loss_mul_70:
.text.triton_per_fused_add_mse_loss_mul_70:
[----:B------:R-:W0:Y:S02]  /*0000*/  LDC R1, c[0x0][0x28] ;  /* 0x00000a00ff017b82 */ /* 0x000e240000000800 */
[----:B------:R-:W1:Y:S01]  /*0010*/  S2R R13, SR_TID.X ;  /* 0x00000000000d7919 */ /* 0x000e620000002100 */
[----:B------:R-:W2:Y:S01]  /*0020*/  LDC.64 R4, c[0x0][0x218] ;  /* 0x00008600ff047b82 */ /* 0x000ea20000000a00 */
[----:B------:R-:W-:-:S07]  /*0030*/  ULDC.64 UR6, c[0x0][0x208] ;  /* 0x0000820000067ab9 */ /* 0x000fce0000000a00 */
[----:B------:R-:W3:Y:S01]  /*0040*/  LDC.64 R8, c[0x0][0x220] ;  /* 0x00008800ff087b82 */ /* 0x000ee20000000a00 */
[C---:B-1----:R-:W-:Y:S02]  /*0050*/  SHF.L.U32 R0, R13.reuse, 0x2, RZ ;  /* 0x000000020d007819 */ /* 0x042fe400000006ff */
[----:B------:R-:W-:Y:S02]  /*0060*/  SHF.L.U32 R6, R13, 0x4, RZ ;  /* 0x000000040d067819 */ /* 0x000fe400000006ff */
[----:B------:R-:W-:Y:S02]  /*0070*/  LOP3.LUT R3, R0, 0xc0, RZ, 0xc0, !PT ;  /* 0x000000c000037812 */ /* 0x000fe400078ec0ff */
[----:B------:R-:W-:Y:S02]  /*0080*/  SHF.R.U32.HI R10, RZ, 0x2, R13 ;  /* 0x00000002ff0a7819 */ /* 0x000fe4000001160d */
[----:B------:R-:W-:Y:S02]  /*0090*/  LOP3.LUT R7, R3, 0x30, R6, 0xf8, !PT ;  /* 0x0000003003077812 */ /* 0x000fe400078ef806 */
[----:B------:R-:W-:-:S02]  /*00a0*/  SGXT.U32 R6, R10, 0x2 ;  /* 0x000000020a06781a */ /* 0x000fc40000000000 */
[----:B------:R-:W-:Y:S02]  /*00b0*/  LOP3.LUT R3, R0, 0xfc, RZ, 0xc0, !PT ;  /* 0x000000fc00037812 */ /* 0x000fe400078ec0ff */
[----:B------:R-:W-:-:S03]  /*00c0*/  LOP3.LUT R7, R7, R6, RZ, 0xfc, !PT ;  /* 0x0000000607077212 */ /* 0x000fc600078efcff */
[----:B--2---:R-:W-:-:S04]  /*00d0*/  IMAD.WIDE.U32 R4, R3, 0x4, R4 ;  /* 0x0000000403047825 */ /* 0x004fc800078e0004 */
[----:B---3--:R-:W-:Y:S02]  /*00e0*/  IMAD.WIDE.U32 R8, R7, 0x4, R8 ;  /* 0x0000000407087825 */ /* 0x008fe400078e0008 */
[----:B------:R-:W2:Y:S04]  /*00f0*/  LDG.E.128 R4, desc[UR6][R4.64] ;  /* 0x0000000604047981 */ /* 0x000ea8000c1e1d00 */
[----:B------:R-:W2:Y:S04]  /*0100*/  LDG.E.EL R10, desc[UR6][R8.64+0x10] ;  /* 0x00001006080a7981 */ /* 0x000ea8000c2e1900 */
[----:B------:R-:W3:Y:S04]  /*0110*/  LDG.E.EL R3, desc[UR6][R8.64] ;  /* 0x0000000608037981 */ /* 0x000ee8000c2e1900 */
[----:B------:R-:W4:Y:S04]  /*0120*/  LDG.E.EL R11, desc[UR6][R8.64+0x20] ;  /* 0x00002006080b7981 */ /* 0x000f28000c2e1900 */
[----:B------:R-:W5:Y:S01]  /*0130*/  LDG.E.EL R12, desc[UR6][R8.64+0x30] ;  /* 0x00003006080c7981 */ /* 0x000f62000c2e1900 */
[----:B------:R-:W1:Y:S01]  /*0140*/  S2UR UR5, SR_CgaCtaId ;  /* 0x00000000000579c3 */ /* 0x000e620000008800 */
[C---:B------:R-:W-:Y:S01]  /*0150*/  LOP3.LUT P0, RZ, R13.reuse, 0x1f, RZ, 0xc0, !PT ;  /* 0x0000001f0dff7812 */ /* 0x040fe2000780c0ff */
[----:B------:R-:W-:Y:S01]  /*0160*/  UMOV UR4, 0x400 ;  /* 0x0000040000047882 */ /* 0x000fe20000000000 */
[----:B------:R-:W-:Y:S01]  /*0170*/  ISETP.GE.AND P1, PT, R13, 0x2, PT ;  /* 0x000000020d00780c */ /* 0x000fe20003f26270 */
[----:B-1----:R-:W-:Y:S01]  /*0180*/  UPRMT UR4, UR5, 0x654, UR4 ;  /* 0x0000065405047896 */ /* 0x002fe20008000004 */
[----:B--2---:R-:W-:Y:S01]  /*0190*/  FADD R10, R5, -R10 ;  /* 0x8000000a050a7221 */ /* 0x004fe20000000000 */
[----:B---3--:R-:W-:-:S03]  /*01a0*/  FADD R3, R4, -R3 ;  /* 0x8000000304037221 */ /* 0x008fc60000000000 */
[----:B------:R-:W-:Y:S01]  /*01b0*/  FMUL R10, R10, R10 ;  /* 0x0000000a0a0a7220 */ /* 0x000fe20000400000 */
[----:B----4-:R-:W-:-:S03]  /*01c0*/  FADD R6, R6, -R11 ;  /* 0x8000000b06067221 */ /* 0x010fc60000000000 */
[----:B------:R-:W-:Y:S01]  /*01d0*/  FFMA R3, R3, R3, R10 ;  /* 0x0000000303037223 */ /* 0x000fe2000000000a */
[----:B-----5:R-:W-:-:S03]  /*01e0*/  FADD R7, R7, -R12 ;  /* 0x8000000c07077221 */ /* 0x020fc60000000000 */
[----:B------:R-:W-:-:S04]  /*01f0*/  FFMA R6, R6, R6, R3 ;  /* 0x0000000606067223 */ /* 0x000fc80000000003 */
[----:B------:R-:W-:-:S05]  /*0200*/  FFMA R6, R7, R7, R6 ;  /* 0x0000000707067223 */ /* 0x000fca0000000006 */
[----:B------:R-:W1:Y:S02]  /*0210*/  SHFL.BFLY PT, R3, R6, 0x10, 0x1f ;  /* 0x0e001f0006037f89 */ /* 0x000e6400000e0000 */
[----:B-1----:R-:W-:-:S05]  /*0220*/  FADD R3, R6, R3 ;  /* 0x0000000306037221 */ /* 0x002fca0000000000 */
[----:B------:R-:W1:Y:S02]  /*0230*/  SHFL.BFLY PT, R4, R3, 0x8, 0x1f ;  /* 0x0d001f0003047f89 */ /* 0x000e6400000e0000 */
[----:B-1----:R-:W-:Y:S01]  /*0240*/  FADD R4, R3, R4 ;  /* 0x0000000403047221 */ /* 0x002fe20000000000 */
[----:B------:R-:W-:-:S04]  /*0250*/  SHF.R.U32.HI R3, RZ, 0x3, R13 ;  /* 0x00000003ff037819 */ /* 0x000fc8000001160d */
[----:B------:R-:W1:Y:S02]  /*0260*/  SHFL.BFLY PT, R5, R4, 0x4, 0x1f ;  /* 0x0c801f0004057f89 */ /* 0x000e6400000e0000 */
[----:B-1----:R-:W-:Y:S01]  /*0270*/  FADD R5, R4, R5 ;  /* 0x0000000504057221 */ /* 0x002fe20000000000 */
[----:B------:R-:W-:-:S04]  /*0280*/  LOP3.LUT R4, R3, 0x4, RZ, 0xc0, !PT ;  /* 0x0000000403047812 */ /* 0x000fc800078ec0ff */
[----:B------:R-:W1:Y:S02]  /*0290*/  SHFL.BFLY PT, R8, R5, 0x2, 0x1f ;  /* 0x0c401f0005087f89 */ /* 0x000e6400000e0000 */
[----:B-1----:R-:W-:Y:S01]  /*02a0*/  FADD R8, R5, R8 ;  /* 0x0000000805087221 */ /* 0x002fe20000000000 */
[----:B------:R-:W-:-:S04]  /*02b0*/  LOP3.LUT R5, R13, 0x1, RZ, 0xc0, !PT ;  /* 0x000000010d057812 */ /* 0x000fc800078ec0ff */
[----:B------:R-:W1:Y:S02]  /*02c0*/  SHFL.BFLY PT, R7, R8, 0x1, 0x1f ;  /* 0x0c201f0008077f89 */ /* 0x000e6400000e0000 */
[----:B-1----:R-:W-:-:S05]  /*02d0*/  FADD R7, R8, R7 ;  /* 0x0000000708077221 */ /* 0x002fca0000000000 */
[----:B------:R-:W-:Y:S01]  /*02e0*/  @!P0 STS [R4+UR4], R7 ;  /* 0x0000000704008988 */ /* 0x000fe20008000804 */
[----:B------:R-:W-:Y:S01]  /*02f0*/  BAR.SYNC.DEFER_BLOCKING 0x0 ;  /* 0x0000000000007b1d */ /* 0x000fe20000010000 */
[----:B------:R-:W-:-:S04]  /*0300*/  ISETP.NE.U32.AND P0, PT, R5, 0x1, PT ;  /* 0x000000010500780c */ /* 0x000fc80003f05070 */
[----:B------:R-:W-:Y:S01]  /*0310*/  ISETP.LT.AND P0, PT, R13, 0x2, P0 ;  /* 0x000000020d00780c */ /* 0x000fe20000701270 */
[----:B------:R-:W1:Y:S04]  /*0320*/  @!P1 LDS R2, [R0+UR4] ;  /* 0x0000000400029984 */ /* 0x000e680008000800 */
[----:B-1----:R-:W1:Y:S02]  /*0330*/  SHFL.BFLY PT, R3, R2, 0x1, 0x1f ;  /* 0x0c201f0002037f89 */ /* 0x002e6400000e0000 */
[----:B-1----:R-:W-:-:S06]  /*0340*/  FADD R3, R2, R3 ;  /* 0x0000000302037221 */ /* 0x002fcc0000000000 */
[----:B------:R1:W-:Y:S01]  /*0350*/  @P0 STS [R0+UR4], R3 ;  /* 0x0000000300000988 */ /* 0x0003e20008000804 */
[----:B------:R-:W-:Y:S01]  /*0360*/  BAR.SYNC.DEFER_BLOCKING 0x0 ;  /* 0x0000000000007b1d */ /* 0x000fe20000010000 */
[----:B------:R-:W-:-:S05]  /*0370*/  LOP3.LUT P0, RZ, R13, 0x3f, RZ, 0xc0, !PT ;  /* 0x0000003f0dff7812 */ /* 0x000fca000780c0ff */
[----:B------:R-:W2:Y:S02]  /*0380*/  LDS R5, [UR4] ;  /* 0x00000004ff057984 */ /* 0x000ea40008000800 */
[----:B------:R-:W-:Y:S06]  /*0390*/  BAR.SYNC.DEFER_BLOCKING 0x0 ;  /* 0x0000000000007b1d */ /* 0x000fec0000010000 */
[----:B-1----:R-:W-:Y:S05]  /*03a0*/  @P0 EXIT ;  /* 0x000000000000094d */ /* 0x002fea0003800000 */
[----:B------:R-:W0:Y:S01]  /*03b0*/  LDC.64 R2, c[0x0][0x210] ;  /* 0x00008400ff027b82 */ /* 0x000e220000000a00 */
[----:B--2---:R-:W-:-:S04]  /*03c0*/  FADD R5, RZ, R5 ;  /* 0x00000005ff057221 */ /* 0x004fc80000000000 */
[----:B------:R-:W-:-:S04]  /*03d0*/  FMUL R5, R5, 0.00390625 ;  /* 0x3b80000005057820 */ /* 0x000fc80000400000 */
[----:B------:R-:W-:-:S05]  /*03e0*/  FFMA R5, R5, 0.20000000298023223877, R5 ;  /* 0x3e4ccccd05057823 */ /* 0x000fca0000000005 */
[----:B0-----:R-:W-:Y:S01]  /*03f0*/  STG.E desc[UR6][R2.64], R5 ;  /* 0x0000000502007986 */ /* 0x001fe2000c101906 */
[----:B------:R-:W-:Y:S05]  /*0400*/  EXIT ;  /* 0x000000000000794d */ /* 0x000fea0003800000 */
.L_x_0:
[----:B------:R-:W-:-:S00]  /*0410*/  BRA `(.L_x_0) ;  /* 0xfffffffc00fc7947 */ /* 0x000fc0000383ffff */
[----:B------:R-:W-:-:S00]  /*0420*/  NOP ;  /* 0x0000000000007918 */ /* 0x000fc00000000000 */
        /* <DEDUP_REMOVED lines=13> */
.L_x_1:


//--------------------- .nv.shared.triton_per_fused_add_mse_loss_mul_70 --------------------------
	.section	.nv.shared.triton_per_fused_add_mse_loss_mul_70,"aw",@nobits
	.sectionflags	@""
	.align	16
	.zero		1024


//--------------------- .nv.constant0.triton_per_fused_add_mse_loss_mul_70 --------------------------
	.section	.nv.constant0.triton_per_fused_add_mse_loss_mul_70,"a",@progbits
	.sectionflags	@""
	.align	4
.nv.constant0.triton_per_fused_add_mse_loss_mul_70:
	.zero		556
